//
// Generated by NVIDIA NVVM Compiler
//
// Compiler Build ID: CL-36424714
// Cuda compilation tools, release 13.0, V13.0.88
// Based on NVVM 20.0.0
//

.version 9.0
.target sm_100
.address_size 64

	// .globl	emtpy_kernel

.visible .entry emtpy_kernel()
{


	ret;

}


// ===== COMPILED SASS (sm_100) =====

	.target	sm_100

	.elftype	@"ET_EXEC"


//--------------------- .note.nv.tkinfo           --------------------------
	.section	.note.nv.tkinfo,"",@"SHT_NOTE"
	.sectionflags	@"SHF_NOTE_NV_TKINFO"
	.tkinfo
        /*0018*/ 	.word	0x00000002
        /*0030*/ 	.string	""
        /*0030*/ 	.string	"ptxas"
        /*0030*/ 	.string	"Cuda compilation tools, release 13.0, V13.0.88"
        /*0030*/ 	.string	"Build cuda_13.0.r13.0/compiler.36424714_0"
        /*0030*/ 	.string	"-arch sm_100 -m 64 "



//--------------------- .note.nv.cuinfo           --------------------------
	.section	.note.nv.cuinfo,"",@"SHT_NOTE"
	.sectionflags	@"SHF_NOTE_NV_CUINFO"
        /*0018*/ 	.short	0x0002
        /*001a*/ 	.short	0x0064
        /*001c*/ 	.short	0x0082
	.zero		2


//--------------------- .nv.info                  --------------------------
	.section	.nv.info,"",@"SHT_CUDA_INFO"
	.align	4


	//----- nvinfo : EIATTR_REGCOUNT
	.align		4
        /*0000*/ 	.byte	0x04, 0x2f
        /*0002*/ 	.short	(.L_1 - .L_0)
	.align		4
.L_0:
        /*0004*/ 	.word	index@(emtpy_kernel)
        /*0008*/ 	.word	0x00000004


	//----- nvinfo : EIATTR_FRAME_SIZE
	.align		4
.L_1:
        /*000c*/ 	.byte	0x04, 0x11
        /*000e*/ 	.short	(.L_3 - .L_2)
	.align		4
.L_2:
        /*0010*/ 	.word	index@(emtpy_kernel)
        /*0014*/ 	.word	0x00000000


	//----- nvinfo : EIATTR_MIN_STACK_SIZE
	.align		4
.L_3:
        /*0018*/ 	.byte	0x04, 0x12
        /*001a*/ 	.short	(.L_5 - .L_4)
	.align		4
.L_4:
        /*001c*/ 	.word	index@(emtpy_kernel)
        /*0020*/ 	.word	0x00000000
.L_5:


//--------------------- .nv.compat                --------------------------
	.section	.nv.compat,"",@"SHT_CUDA_COMPAT_INFO"
	.align	4
        /*0000*/ 	.byte	0x02, 0x09, 0x00, 0x00, 0x02, 0x02, 0x01, 0x00, 0x02, 0x05, 0x05, 0x00, 0x03, 0x07, 0x01, 0x01
        /*0010*/ 	.byte	0x02, 0x03, 0x00, 0x00, 0x02, 0x06, 0x01, 0x00, 0x04, 0x0b, 0x08, 0x00, 0x09, 0x00, 0x00, 0x00
        /*0020*/ 	.byte	0x00, 0x00, 0x00, 0x00


//--------------------- .nv.info.emtpy_kernel     --------------------------
	.section	.nv.info.emtpy_kernel,"",@"SHT_CUDA_INFO"
	.sectionflags	@""
	.align	4


	//----- nvinfo : EIATTR_CUDA_API_VERSION
	.align		4
        /*0000*/ 	.byte	0x04, 0x37
        /*0002*/ 	.short	(.L_7 - .L_6)
.L_6:
        /*0004*/ 	.word	0x00000082


	//----- nvinfo : EIATTR_SPARSE_MMA_MASK
	.align		4
.L_7:
        /*0008*/ 	.byte	0x03, 0x50
        /*000a*/ 	.short	0x0000


	//----- nvinfo : EIATTR_MAXREG_COUNT
	.align		4
        /*000c*/ 	.byte	0x03, 0x1b
        /*000e*/ 	.short	0x00ff


	//----- nvinfo : EIATTR_MERCURY_ISA_VERSION
	.align		4
        /*0010*/ 	.byte	0x03, 0x5f
        /*0012*/ 	.short	0x0101


	//----- nvinfo : EIATTR_VRC_CTA_INIT_COUNT
	.align		4
        /*0014*/ 	.byte	0x02, 0x4a
	.zero		1
	.zero		1


	//----- nvinfo : EIATTR_EXIT_INSTR_OFFSETS
	.align		4
        /*0018*/ 	.byte	0x04, 0x1c
        /*001a*/ 	.short	(.L_9 - .L_8)


	//   ....[0]....
.L_8:
        /*001c*/ 	.word	0x00000010


	//----- nvinfo : EIATTR_SW_WAR
	.align		4
.L_9:
        /*0020*/ 	.byte	0x04, 0x36
        /*0022*/ 	.short	(.L_11 - .L_10)
.L_10:
        /*0024*/ 	.word	0x00000008
.L_11:


//--------------------- .nv.callgraph             --------------------------
	.section	.nv.callgraph,"",@"SHT_CUDA_CALLGRAPH"
	.align	4
	.sectionentsize	8
	.align		4
        /*0000*/ 	.word	0x00000000
	.align		4
        /*0004*/ 	.word	0xffffffff
	.align		4
        /*0008*/ 	.word	0x00000000
	.align		4
        /*000c*/ 	.word	0xfffffffe
	.align		4
        /*0010*/ 	.word	0x00000000
	.align		4
        /*0014*/ 	.word	0xfffffffd
	.align		4
        /*0018*/ 	.word	0x00000000
	.align		4
        /*001c*/ 	.word	0xfffffffc


//--------------------- .text.emtpy_kernel        --------------------------
	.section	.text.emtpy_kernel,"ax",@progbits
	.align	128
        .global         emtpy_kernel
        .type           emtpy_kernel,@function
        .size           emtpy_kernel,(.L_x_1 - emtpy_kernel)
        .other          emtpy_kernel,@"STO_CUDA_ENTRY STV_DEFAULT"
emtpy_kernel:
.text.emtpy_kernel:
[----:B------:R-:W-:Y:S01]  /*0000*/  LDC R1, c[0x0][0x37c] ;  /* 0x0000df00ff017b82 */ /* 0x000fe20000000800 */
[----:B------:R-:W-:Y:S05]  /*0010*/  EXIT ;  /* 0x000000000000794d */ /* 0x000fea0003800000 */
.L_x_0:
[----:B------:R-:W-:-:S00]  /*0020*/  BRA `(.L_x_0) ;  /* 0xfffffffc00fc7947 */ /* 0x000fc0000383ffff */
[----:B------:R-:W-:-:S00]  /*0030*/  NOP ;  /* 0x0000000000007918 */ /* 0x000fc00000000000 */
        /* <DEDUP_REMOVED lines=12> */
.L_x_1:


//--------------------- .nv.shared.reserved.0     --------------------------
	.section	.nv.shared.reserved.0,"aw",@nobits
	.weak		__nv_reservedSMEM_offset_0_alias
	.size		__nv_reservedSMEM_offset_0_alias, 0, 64
	.other		__nv_reservedSMEM_offset_0_alias,@"STO_CUDA_RESERVED_SHARED STV_DEFAULT"
__nv_reservedSMEM_offset_0_alias:
	.zero		0
	.zero		64


//--------------------- .nv.constant0.emtpy_kernel --------------------------
	.section	.nv.constant0.emtpy_kernel,"a",@progbits
	.sectionflags	@""
	.align	4
.nv.constant0.emtpy_kernel:
	.zero		896


//--------------------- SYMBOLS --------------------------

	.type		.nv.reservedSmem.offset0,@object
	.size		.nv.reservedSmem.offset0,0x4
